//
// Generated by NVIDIA NVVM Compiler
//
// Compiler Build ID: CL-36424714
// Cuda compilation tools, release 13.0, V13.0.88
// Based on NVVM 20.0.0
//

.version 9.0
.target sm_100
.address_size 64

	// .globl	_Z6reductPiS_i
// _ZZ6reductPiS_iE6shared has been demoted

.visible .entry _Z6reductPiS_i(
	.param .u64 .ptr .align 1 _Z6reductPiS_i_param_0,
	.param .u64 .ptr .align 1 _Z6reductPiS_i_param_1,
	.param .u32 _Z6reductPiS_i_param_2
)
{
	.reg .pred 	%p<7>;
	.reg .b32 	%r<24>;
	.reg .b64 	%rd<9>;
	// demoted variable
	.shared .align 4 .b8 _ZZ6reductPiS_iE6shared[1024];
	ld.param.u64 	%rd1, [_Z6reductPiS_i_param_0];
	ld.param.u64 	%rd2, [_Z6reductPiS_i_param_1];
	ld.param.u32 	%r8, [_Z6reductPiS_i_param_2];
	mov.u32 	%r1, %ctaid.x;
	mov.u32 	%r2, %ntid.x;
	mov.u32 	%r3, %tid.x;
	mad.lo.s32 	%r4, %r1, %r2, %r3;
	setp.ge.s32 	%p1, %r4, %r8;
	shl.b32 	%r9, %r3, 2;
	mov.u32 	%r10, _ZZ6reductPiS_iE6shared;
	add.s32 	%r5, %r10, %r9;
	@%p1 bra 	$L__BB0_2;
	cvta.to.global.u64 	%rd3, %rd1;
	mul.wide.s32 	%rd4, %r4, 4;
	add.s64 	%rd5, %rd3, %rd4;
	ld.global.u32 	%r12, [%rd5];
	st.shared.u32 	[%r5], %r12;
	bra.uni 	$L__BB0_3;
$L__BB0_2:
	mov.b32 	%r11, 0;
	st.shared.u32 	[%r5], %r11;
$L__BB0_3:
	bar.sync 	0;
	mov.b32 	%r23, 1;
$L__BB0_4:
	shl.b32 	%r7, %r23, 1;
	add.s32 	%r14, %r7, -1;
	and.b32  	%r15, %r14, %r3;
	setp.ne.s32 	%p2, %r15, 0;
	add.s32 	%r16, %r23, %r3;
	setp.ge.u32 	%p3, %r16, %r2;
	or.pred  	%p4, %p3, %p2;
	@%p4 bra 	$L__BB0_6;
	shl.b32 	%r17, %r23, 2;
	add.s32 	%r18, %r5, %r17;
	ld.shared.u32 	%r19, [%r18];
	ld.shared.u32 	%r20, [%r5];
	add.s32 	%r21, %r20, %r19;
	st.shared.u32 	[%r5], %r21;
$L__BB0_6:
	bar.sync 	0;
	setp.le.u32 	%p5, %r7, %r2;
	mov.u32 	%r23, %r7;
	@%p5 bra 	$L__BB0_4;
	setp.ne.s32 	%p6, %r3, 0;
	@%p6 bra 	$L__BB0_9;
	ld.shared.u32 	%r22, [_ZZ6reductPiS_iE6shared];
	cvta.to.global.u64 	%rd6, %rd2;
	mul.wide.u32 	%rd7, %r1, 4;
	add.s64 	%rd8, %rd6, %rd7;
	st.global.u32 	[%rd8], %r22;
$L__BB0_9:
	ret;

}


// ===== COMPILED SASS (sm_100) =====

	.target	sm_100

	.elftype	@"ET_EXEC"


//--------------------- .note.nv.tkinfo           --------------------------
	.section	.note.nv.tkinfo,"",@"SHT_NOTE"
	.sectionflags	@"SHF_NOTE_NV_TKINFO"
	.tkinfo
        /*0018*/ 	.word	0x00000002
        /*0030*/ 	.string	""
        /*0030*/ 	.string	"ptxas"
        /*0030*/ 	.string	"Cuda compilation tools, release 13.0, V13.0.88"
        /*0030*/ 	.string	"Build cuda_13.0.r13.0/compiler.36424714_0"
        /*0030*/ 	.string	"-arch sm_100 -m 64 "



//--------------------- .note.nv.cuinfo           --------------------------
	.section	.note.nv.cuinfo,"",@"SHT_NOTE"
	.sectionflags	@"SHF_NOTE_NV_CUINFO"
        /*0018*/ 	.short	0x0002
        /*001a*/ 	.short	0x0064
        /*001c*/ 	.short	0x0082
	.zero		2


//--------------------- .nv.info                  --------------------------
	.section	.nv.info,"",@"SHT_CUDA_INFO"
	.align	4


	//----- nvinfo : EIATTR_REGCOUNT
	.align		4
        /*0000*/ 	.byte	0x04, 0x2f
        /*0002*/ 	.short	(.L_1 - .L_0)
	.align		4
.L_0:
        /*0004*/ 	.word	index@(_Z6reductPiS_i)
        /*0008*/ 	.word	0x0000000a


	//----- nvinfo : EIATTR_FRAME_SIZE
	.align		4
.L_1:
        /*000c*/ 	.byte	0x04, 0x11
        /*000e*/ 	.short	(.L_3 - .L_2)
	.align		4
.L_2:
        /*0010*/ 	.word	index@(_Z6reductPiS_i)
        /*0014*/ 	.word	0x00000000


	//----- nvinfo : EIATTR_MIN_STACK_SIZE
	.align		4
.L_3:
        /*0018*/ 	.byte	0x04, 0x12
        /*001a*/ 	.short	(.L_5 - .L_4)
	.align		4
.L_4:
        /*001c*/ 	.word	index@(_Z6reductPiS_i)
        /*0020*/ 	.word	0x00000000
.L_5:


//--------------------- .nv.compat                --------------------------
	.section	.nv.compat,"",@"SHT_CUDA_COMPAT_INFO"
	.align	4
        /*0000*/ 	.byte	0x02, 0x09, 0x00, 0x00, 0x02, 0x02, 0x01, 0x00, 0x02, 0x05, 0x05, 0x00, 0x03, 0x07, 0x01, 0x01
        /*0010*/ 	.byte	0x02, 0x03, 0x00, 0x00, 0x02, 0x06, 0x01, 0x00, 0x04, 0x0b, 0x08, 0x00, 0x09, 0x00, 0x00, 0x00
        /*0020*/ 	.byte	0x00, 0x00, 0x00, 0x00


//--------------------- .nv.info._Z6reductPiS_i   --------------------------
	.section	.nv.info._Z6reductPiS_i,"",@"SHT_CUDA_INFO"
	.sectionflags	@""
	.align	4


	//----- nvinfo : EIATTR_CUDA_API_VERSION
	.align		4
        /*0000*/ 	.byte	0x04, 0x37
        /*0002*/ 	.short	(.L_7 - .L_6)
.L_6:
        /*0004*/ 	.word	0x00000082


	//----- nvinfo : EIATTR_KPARAM_INFO
	.align		4
.L_7:
        /*0008*/ 	.byte	0x04, 0x17
        /*000a*/ 	.short	(.L_9 - .L_8)
.L_8:
        /*000c*/ 	.word	0x00000000
        /*0010*/ 	.short	0x0002
        /*0012*/ 	.short	0x0010
        /*0014*/ 	.byte	0x00, 0xf0, 0x11, 0x00


	//----- nvinfo : EIATTR_KPARAM_INFO
	.align		4
.L_9:
        /*0018*/ 	.byte	0x04, 0x17
        /*001a*/ 	.short	(.L_11 - .L_10)
.L_10:
        /*001c*/ 	.word	0x00000000
        /*0020*/ 	.short	0x0001
        /*0022*/ 	.short	0x0008
        /*0024*/ 	.byte	0x00, 0xf5, 0x21, 0x00


	//----- nvinfo : EIATTR_KPARAM_INFO
	.align		4
.L_11:
        /*0028*/ 	.byte	0x04, 0x17
        /*002a*/ 	.short	(.L_13 - .L_12)
.L_12:
        /*002c*/ 	.word	0x00000000
        /*0030*/ 	.short	0x0000
        /*0032*/ 	.short	0x0000
        /*0034*/ 	.byte	0x00, 0xf5, 0x21, 0x00


	//----- nvinfo : EIATTR_SPARSE_MMA_MASK
	.align		4
.L_13:
        /*0038*/ 	.byte	0x03, 0x50
        /*003a*/ 	.short	0x0000


	//----- nvinfo : EIATTR_MAXREG_COUNT
	.align		4
        /*003c*/ 	.byte	0x03, 0x1b
        /*003e*/ 	.short	0x00ff


	//----- nvinfo : EIATTR_NUM_BARRIERS
	.align		4
        /*0040*/ 	.byte	0x02, 0x4c
        /*0042*/ 	.byte	0x01
	.zero		1


	//----- nvinfo : EIATTR_MERCURY_ISA_VERSION
	.align		4
        /*0044*/ 	.byte	0x03, 0x5f
        /*0046*/ 	.short	0x0101


	//----- nvinfo : EIATTR_VRC_CTA_INIT_COUNT
	.align		4
        /*0048*/ 	.byte	0x02, 0x4a
	.zero		1
	.zero		1


	//----- nvinfo : EIATTR_EXIT_INSTR_OFFSETS
	.align		4
        /*004c*/ 	.byte	0x04, 0x1c
        /*004e*/ 	.short	(.L_15 - .L_14)


	//   ....[0]....
.L_14:
        /*0050*/ 	.word	0x00000220


	//   ....[1]....
        /*0054*/ 	.word	0x000002a0


	//----- nvinfo : EIATTR_CBANK_PARAM_SIZE
	.align		4
.L_15:
        /*0058*/ 	.byte	0x03, 0x19
        /*005a*/ 	.short	0x0014


	//----- nvinfo : EIATTR_PARAM_CBANK
	.align		4
        /*005c*/ 	.byte	0x04, 0x0a
        /*005e*/ 	.short	(.L_17 - .L_16)
	.align		4
.L_16:
        /*0060*/ 	.word	index@(.nv.constant0._Z6reductPiS_i)
        /*0064*/ 	.short	0x0380
        /*0066*/ 	.short	0x0014


	//----- nvinfo : EIATTR_SW_WAR
	.align		4
.L_17:
        /*0068*/ 	.byte	0x04, 0x36
        /*006a*/ 	.short	(.L_19 - .L_18)
.L_18:
        /*006c*/ 	.word	0x00000008
.L_19:


//--------------------- .nv.callgraph             --------------------------
	.section	.nv.callgraph,"",@"SHT_CUDA_CALLGRAPH"
	.align	4
	.sectionentsize	8
	.align		4
        /*0000*/ 	.word	0x00000000
	.align		4
        /*0004*/ 	.word	0xffffffff
	.align		4
        /*0008*/ 	.word	0x00000000
	.align		4
        /*000c*/ 	.word	0xfffffffe
	.align		4
        /*0010*/ 	.word	0x00000000
	.align		4
        /*0014*/ 	.word	0xfffffffd
	.align		4
        /*0018*/ 	.word	0x00000000
	.align		4
        /*001c*/ 	.word	0xfffffffc


//--------------------- .text._Z6reductPiS_i      --------------------------
	.section	.text._Z6reductPiS_i,"ax",@progbits
	.align	128
        .global         _Z6reductPiS_i
        .type           _Z6reductPiS_i,@function
        .size           _Z6reductPiS_i,(.L_x_2 - _Z6reductPiS_i)
        .other          _Z6reductPiS_i,@"STO_CUDA_ENTRY STV_DEFAULT"
_Z6reductPiS_i:
.text._Z6reductPiS_i:
[----:B------:R-:W-:Y:S01]  /*0000*/  LDC R1, c[0x0][0x37c] ;  /* 0x0000df00ff017b82 */ /* 0x000fe20000000800 */
[----:B------:R-:W0:Y:S01]  /*0010*/  S2R R7, SR_CTAID.X ;  /* 0x0000000000077919 */ /* 0x000e220000002500 */
[----:B------:R-:W0:Y:S01]  /*0020*/  LDCU UR8, c[0x0][0x360] ;  /* 0x00006c00ff0877ac */ /* 0x000e220008000800 */
[----:B------:R-:W0:Y:S01]  /*0030*/  S2R R4, SR_TID.X ;  /* 0x0000000000047919 */ /* 0x000e220000002100 */
[----:B------:R-:W1:Y:S01]  /*0040*/  LDCU UR4, c[0x0][0x390] ;  /* 0x00007200ff0477ac */ /* 0x000e620008000800 */
[----:B------:R-:W2:Y:S01]  /*0050*/  LDCU.64 UR6, c[0x0][0x358] ;  /* 0x00006b00ff0677ac */ /* 0x000ea20008000a00 */
[----:B0-----:R-:W-:-:S05]  /*0060*/  IMAD R5, R7, UR8, R4 ;  /* 0x0000000807057c24 */ /* 0x001fca000f8e0204 */
[----:B-1----:R-:W-:-:S13]  /*0070*/  ISETP.GE.AND P0, PT, R5, UR4, PT ;  /* 0x0000000405007c0c */ /* 0x002fda000bf06270 */
[----:B------:R-:W0:Y:S02]  /*0080*/  @!P0 LDC.64 R2, c[0x0][0x380] ;  /* 0x0000e000ff028b82 */ /* 0x000e240000000a00 */
[----:B0-----:R-:W-:-:S06]  /*0090*/  @!P0 IMAD.WIDE R2, R5, 0x4, R2 ;  /* 0x0000000405028825 */ /* 0x001fcc00078e0202 */
[----:B--2---:R-:W2:Y:S01]  /*00a0*/  @!P0 LDG.E R3, desc[UR6][R2.64] ;  /* 0x0000000602038981 */ /* 0x004ea2000c1e1900 */
[----:B------:R-:W0:Y:S01]  /*00b0*/  S2UR UR5, SR_CgaCtaId ;  /* 0x00000000000579c3 */ /* 0x000e220000008800 */
[----:B------:R-:W-:Y:S01]  /*00c0*/  UMOV UR4, 0x400 ;  /* 0x0000040000047882 */ /* 0x000fe20000000000 */
[----:B------:R-:W-:Y:S01]  /*00d0*/  IMAD.MOV.U32 R5, RZ, RZ, 0x1 ;  /* 0x00000001ff057424 */ /* 0x000fe200078e00ff */
[----:B0-----:R-:W-:-:S06]  /*00e0*/  ULEA UR4, UR5, UR4, 0x18 ;  /* 0x0000000405047291 */ /* 0x001fcc000f8ec0ff */
[----:B------:R-:W-:-:S05]  /*00f0*/  LEA R0, R4, UR4, 0x2 ;  /* 0x0000000404007c11 */ /* 0x000fca000f8e10ff */
[----:B--2---:R0:W-:Y:S04]  /*0100*/  @!P0 STS [R0], R3 ;  /* 0x0000000300008388 */ /* 0x0041e80000000800 */
[----:B------:R0:W-:Y:S01]  /*0110*/  @P0 STS [R0], RZ ;  /* 0x000000ff00000388 */ /* 0x0001e20000000800 */
[----:B------:R-:W-:Y:S06]  /*0120*/  BAR.SYNC.DEFER_BLOCKING 0x0 ;  /* 0x0000000000007b1d */ /* 0x000fec0000010000 */
.L_x_0:
[----:B------:R-:W-:Y:S02]  /*0130*/  IMAD.SHL.U32 R6, R5, 0x2, RZ ;  /* 0x0000000205067824 */ /* 0x000fe400078e00ff */
[----:B0-----:R-:W-:-:S03]  /*0140*/  IMAD.IADD R3, R4, 0x1, R5 ;  /* 0x0000000104037824 */ /* 0x001fc600078e0205 */
[----:B------:R-:W-:-:S04]  /*0150*/  IADD3 R2, PT, PT, R6, -0x1, RZ ;  /* 0xffffffff06027810 */ /* 0x000fc80007ffe0ff */
[----:B------:R-:W-:-:S04]  /*0160*/  LOP3.LUT P0, RZ, R2, R4, RZ, 0xc0, !PT ;  /* 0x0000000402ff7212 */ /* 0x000fc8000780c0ff */
[----:B------:R-:W-:-:S13]  /*0170*/  ISETP.GE.U32.OR P0, PT, R3, UR8, P0 ;  /* 0x0000000803007c0c */ /* 0x000fda0008706470 */
[----:B------:R-:W-:Y:S01]  /*0180*/  @!P0 LEA R2, R5, R0, 0x2 ;  /* 0x0000000005028211 */ /* 0x000fe200078e10ff */
[----:B------:R-:W-:Y:S01]  /*0190*/  @!P0 LDS R3, [R0] ;  /* 0x0000000000038984 */ /* 0x000fe20000000800 */
[----:B------:R-:W-:-:S04]  /*01a0*/  MOV R5, R6 ;  /* 0x0000000600057202 */ /* 0x000fc80000000f00 */
[----:B------:R-:W0:Y:S02]  /*01b0*/  @!P0 LDS R2, [R2] ;  /* 0x0000000002028984 */ /* 0x000e240000000800 */
[----:B0-----:R-:W-:-:S05]  /*01c0*/  @!P0 IMAD.IADD R3, R2, 0x1, R3 ;  /* 0x0000000102038824 */ /* 0x001fca00078e0203 */
[----:B------:R1:W-:Y:S01]  /*01d0*/  @!P0 STS [R0], R3 ;  /* 0x0000000300008388 */ /* 0x0003e20000000800 */
[----:B------:R-:W-:Y:S01]  /*01e0*/  BAR.SYNC.DEFER_BLOCKING 0x0 ;  /* 0x0000000000007b1d */ /* 0x000fe20000010000 */
[----:B------:R-:W-:-:S13]  /*01f0*/  ISETP.GT.U32.AND P0, PT, R6, UR8, PT ;  /* 0x0000000806007c0c */ /* 0x000fda000bf04070 */
[----:B-1----:R-:W-:Y:S05]  /*0200*/  @!P0 BRA `(.L_x_0) ;  /* 0xfffffffc00c88947 */ /* 0x002fea000383ffff */
[----:B------:R-:W-:-:S13]  /*0210*/  ISETP.NE.AND P0, PT, R4, RZ, PT ;  /* 0x000000ff0400720c */ /* 0x000fda0003f05270 */
[----:B------:R-:W-:Y:S05]  /*0220*/  @P0 EXIT ;  /* 0x000000000000094d */ /* 0x000fea0003800000 */
[----:B------:R-:W0:Y:S01]  /*0230*/  S2UR UR5, SR_CgaCtaId ;  /* 0x00000000000579c3 */ /* 0x000e220000008800 */
[----:B------:R-:W-:-:S07]  /*0240*/  UMOV UR4, 0x400 ;  /* 0x0000040000047882 */ /* 0x000fce0000000000 */
[----:B------:R-:W1:Y:S01]  /*0250*/  LDC.64 R2, c[0x0][0x388] ;  /* 0x0000e200ff027b82 */ /* 0x000e620000000a00 */
[----:B0-----:R-:W-:Y:S01]  /*0260*/  ULEA UR4, UR5, UR4, 0x18 ;  /* 0x0000000405047291 */ /* 0x001fe2000f8ec0ff */
[----:B-1----:R-:W-:-:S08]  /*0270*/  IMAD.WIDE.U32 R2, R7, 0x4, R2 ;  /* 0x0000000407027825 */ /* 0x002fd000078e0002 */
[----:B------:R-:W0:Y:S04]  /*0280*/  LDS R5, [UR4] ;  /* 0x00000004ff057984 */ /* 0x000e280008000800 */
[----:B0-----:R-:W-:Y:S01]  /*0290*/  STG.E desc[UR6][R2.64], R5 ;  /* 0x0000000502007986 */ /* 0x001fe2000c101906 */
[----:B------:R-:W-:Y:S05]  /*02a0*/  EXIT ;  /* 0x000000000000794d */ /* 0x000fea0003800000 */
.L_x_1:
[----:B------:R-:W-:-:S00]  /*02b0*/  BRA `(.L_x_1) ;  /* 0xfffffffc00fc7947 */ /* 0x000fc0000383ffff */
[----:B------:R-:W-:-:S00]  /*02c0*/  NOP ;  /* 0x0000000000007918 */ /* 0x000fc00000000000 */
        /* <DEDUP_REMOVED lines=11> */
.L_x_2:


//--------------------- .nv.shared._Z6reductPiS_i --------------------------
	.section	.nv.shared._Z6reductPiS_i,"aw",@nobits
	.sectionflags	@""
	.align	4
.nv.shared._Z6reductPiS_i:
	.zero		2048


//--------------------- .nv.shared.reserved.0     --------------------------
	.section	.nv.shared.reserved.0,"aw",@nobits
	.weak		__nv_reservedSMEM_offset_0_alias
	.size		__nv_reservedSMEM_offset_0_alias, 0, 64
	.other		__nv_reservedSMEM_offset_0_alias,@"STO_CUDA_RESERVED_SHARED STV_DEFAULT"
__nv_reservedSMEM_offset_0_alias:
	.zero		0
	.zero		64


//--------------------- .nv.constant0._Z6reductPiS_i --------------------------
	.section	.nv.constant0._Z6reductPiS_i,"a",@progbits
	.sectionflags	@""
	.align	4
.nv.constant0._Z6reductPiS_i:
	.zero		916


//--------------------- SYMBOLS --------------------------

	.type		.nv.reservedSmem.offset0,@object
	.size		.nv.reservedSmem.offset0,0x4
	.type		.nv.reservedSmem.cap,@object
	.size		.nv.reservedSmem.cap,0x4
